	.headerflags	@"EF_CUDA_TEXMODE_UNIFIED EF_CUDA_64BIT_ADDRESS EF_CUDA_ACCELERATORS EF_CUDA_SM90 EF_CUDA_VIRTUAL_SM(EF_CUDA_SM90)"
	.elftype	@"ET_EXEC"


//--------------------- .nv.info                  --------------------------
	.section	.nv.info,"",@"SHT_CUDA_INFO"
	.align	4


	//----- nvinfo : EIATTR_REGCOUNT
	.align		4
        /*0000*/ 	.byte	0x04, 0x2f
        /*0002*/ 	.short	(.L_1 - .L_0)
	.align		4
.L_0:
        /*0004*/ 	.word	index@(triton_poi_fused_convolution_36)
        /*0008*/ 	.word	0x00000015


	//----- nvinfo : EIATTR_MIN_STACK_SIZE
	.align		4
.L_1:
        /*000c*/ 	.byte	0x04, 0x12
        /*000e*/ 	.short	(.L_3 - .L_2)
	.align		4
.L_2:
        /*0010*/ 	.word	index@(triton_poi_fused_convolution_36)
        /*0014*/ 	.word	0x00000000


	//----- nvinfo : EIATTR_FRAME_SIZE
	.align		4
.L_3:
        /*0018*/ 	.byte	0x04, 0x11
        /*001a*/ 	.short	(.L_5 - .L_4)
	.align		4
.L_4:
        /*001c*/ 	.word	index@(triton_poi_fused_convolution_36)
        /*0020*/ 	.word	0x00000000


	//----- nvinfo : EIATTR_MIN_STACK_SIZE
	.align		4
.L_5:
        /*0024*/ 	.byte	0x04, 0x12
        /*0026*/ 	.short	(.L_7 - .L_6)
	.align		4
.L_6:
        /*0028*/ 	.word	index@(triton_poi_fused_convolution_36)
        /*002c*/ 	.word	0x00000000
.L_7:


//--------------------- .nv.info.triton_poi_fused_convolution_36 --------------------------
	.section	.nv.info.triton_poi_fused_convolution_36,"",@"SHT_CUDA_INFO"
	.sectionflags	@""
	.align	4


	//----- nvinfo : EIATTR_CUDA_API_VERSION
	.align		4
        /*0000*/ 	.byte	0x04, 0x37
        /*0002*/ 	.short	(.L_9 - .L_8)
.L_8:
        /*0004*/ 	.word	0x0000007c


	//----- nvinfo : EIATTR_KPARAM_INFO
	.align		4
.L_9:
        /*0008*/ 	.byte	0x04, 0x17
        /*000a*/ 	.short	(.L_11 - .L_10)
.L_10:
        /*000c*/ 	.word	0x00000000
        /*0010*/ 	.short	0x0003
        /*0012*/ 	.short	0x0014
        /*0014*/ 	.byte	0x00, 0xf0, 0x11, 0x00


	//----- nvinfo : EIATTR_KPARAM_INFO
	.align		4
.L_11:
        /*0018*/ 	.byte	0x04, 0x17
        /*001a*/ 	.short	(.L_13 - .L_12)
.L_12:
        /*001c*/ 	.word	0x00000000
        /*0020*/ 	.short	0x0002
        /*0022*/ 	.short	0x0010
        /*0024*/ 	.byte	0x00, 0xf0, 0x11, 0x00


	//----- nvinfo : EIATTR_KPARAM_INFO
	.align		4
.L_13:
        /*0028*/ 	.byte	0x04, 0x17
        /*002a*/ 	.short	(.L_15 - .L_14)
.L_14:
        /*002c*/ 	.word	0x00000000
        /*0030*/ 	.short	0x0001
        /*0032*/ 	.short	0x0008
        /*0034*/ 	.byte	0x00, 0xf4, 0x21, 0x00


	//----- nvinfo : EIATTR_KPARAM_INFO
	.align		4
.L_15:
        /*0038*/ 	.byte	0x04, 0x17
        /*003a*/ 	.short	(.L_17 - .L_16)
.L_16:
        /*003c*/ 	.word	0x00000000
        /*0040*/ 	.short	0x0000
        /*0042*/ 	.short	0x0000
        /*0044*/ 	.byte	0x00, 0xf4, 0x21, 0x00


	//----- nvinfo : EIATTR_SPARSE_MMA_MASK
	.align		4
.L_17:
        /*0048*/ 	.byte	0x03, 0x50
        /*004a*/ 	.short	0x0000


	//----- nvinfo : EIATTR_MAXREG_COUNT
	.align		4
        /*004c*/ 	.byte	0x03, 0x1b
        /*004e*/ 	.short	0x00ff


	//----- nvinfo : EIATTR_EXIT_INSTR_OFFSETS
	.align		4
        /*0050*/ 	.byte	0x04, 0x1c
        /*0052*/ 	.short	(.L_19 - .L_18)


	//   ....[0]....
.L_18:
        /*0054*/ 	.word	0x00000520


	//   ....[1]....
        /*0058*/ 	.word	0x00000570


	//----- nvinfo : EIATTR_REQNTID
	.align		4
.L_19:
        /*005c*/ 	.byte	0x04, 0x10
        /*005e*/ 	.short	(.L_21 - .L_20)
.L_20:
        /*0060*/ 	.word	0x00000080
        /*0064*/ 	.word	0x00000001
        /*0068*/ 	.word	0x00000001


	//----- nvinfo : EIATTR_CBANK_PARAM_SIZE
	.align		4
.L_21:
        /*006c*/ 	.byte	0x03, 0x19
        /*006e*/ 	.short	0x0018


	//----- nvinfo : EIATTR_PARAM_CBANK
	.align		4
        /*0070*/ 	.byte	0x04, 0x0a
        /*0072*/ 	.short	(.L_23 - .L_22)
	.align		4
.L_22:
        /*0074*/ 	.word	index@(.nv.constant0.triton_poi_fused_convolution_36)
        /*0078*/ 	.short	0x0210
        /*007a*/ 	.short	0x0018


	//----- nvinfo : EIATTR_SW_WAR
	.align		4
.L_23:
        /*007c*/ 	.byte	0x04, 0x36
        /*007e*/ 	.short	(.L_25 - .L_24)
.L_24:
        /*0080*/ 	.word	0x00000008
.L_25:


//--------------------- .nv.callgraph             --------------------------
	.section	.nv.callgraph,"",@"SHT_CUDA_CALLGRAPH"
	.align	4
	.sectionentsize	8
	.align		4
        /*0000*/ 	.word	0x00000000
	.align		4
        /*0004*/ 	.word	0xffffffff
	.align		4
        /*0008*/ 	.word	0x00000000
	.align		4
        /*000c*/ 	.word	0xfffffffe
	.align		4
        /*0010*/ 	.word	0x00000000
	.align		4
        /*0014*/ 	.word	0xfffffffd
	.align		4
        /*0018*/ 	.word	0x00000000
	.align		4
        /*001c*/ 	.word	0xfffffffc


//--------------------- .text.triton_poi_fused_convolution_36 --------------------------
	.section	.text.triton_poi_fused_convolution_36,"ax",@progbits
	.sectionflags	@"SHF_BARRIERS=1"
	.align	128
        .global         triton_poi_fused_convolution_36
        .type           triton_poi_fused_convolution_36,@function
        .size           triton_poi_fused_convolution_36,(.L_x_1 - triton_poi_fused_convolution_36)
        .other          triton_poi_fused_convolution_36,@"STO_CUDA_ENTRY STV_DEFAULT"
triton_poi_fused_convolution_36:
.text.triton_poi_fused_convolution_36:
[----:B------:R-:W0:Y:S02]  /*0000*/  LDC R1, c[0x0][0x28] ;  /* 0x00000a00ff017b82 */ /* 0x000e240000000800 */
[----:B------:R-:W1:Y:S01]  /*0010*/  S2R R0, SR_TID.X ;  /* 0x0000000000007919 */ /* 0x000e620000002100 */
[----:B------:R-:W2:Y:S01]  /*0020*/  LDC.64 R8, c[0x0][0x210] ;  /* 0x00008400ff087b82 */ /* 0x000ea20000000a00 */
[----:B------:R-:W-:Y:S01]  /*0030*/  ULDC.64 UR6, c[0x0][0x208] ;  /* 0x0000820000067ab9 */ /* 0x000fe20000000a00 */
[----:B------:R-:W3:Y:S01]  /*0040*/  S2R R3, SR_CTAID.Y ;  /* 0x0000000000037919 */ /* 0x000ee20000002600 */
[----:B------:R-:W4:Y:S01]  /*0050*/  S2R R2, SR_CTAID.X ;  /* 0x0000000000027919 */ /* 0x000f220000002500 */
[----:B-1----:R-:W-:-:S04]  /*0060*/  LOP3.LUT R12, R0, 0x7f, RZ, 0xc0, !PT ;  /* 0x0000007f000c7812 */ /* 0x002fc800078ec0ff */
[----:B---3--:R-:W-:-:S04]  /*0070*/  PRMT R10, R12, 0x6540, R3 ;  /* 0x000065400c0a7816 */ /* 0x008fc80000000003 */
[----:B------:R-:W-:Y:S01]  /*0080*/  LOP3.LUT R4, R10, 0x80, RZ, 0xfc, !PT ;  /* 0x000000800a047812 */ /* 0x000fe200078efcff */
[----:B----4-:R-:W-:Y:S01]  /*0090*/  IMAD.SHL.U32 R2, R2, 0x4, RZ ;  /* 0x0000000402027824 */ /* 0x010fe200078e00ff */
[----:B------:R-:W-:Y:S02]  /*00a0*/  SHF.R.S32.HI R5, RZ, 0x1f, R10 ;  /* 0x0000001fff057819 */ /* 0x000fe4000001140a */
[----:B------:R-:W-:Y:S01]  /*00b0*/  SHF.R.S32.HI R7, RZ, 0x1f, R4 ;  /* 0x0000001fff077819 */ /* 0x000fe20000011404 */
[----:B------:R-:W-:Y:S01]  /*00c0*/  VIADD R14, R2, 0x200 ;  /* 0x00000200020e7836 */ /* 0x000fe20000000000 */
[----:B------:R-:W-:Y:S02]  /*00d0*/  LEA.HI R5, R5, R10, RZ, 0x7 ;  /* 0x0000000a05057211 */ /* 0x000fe400078f38ff */
[----:B------:R-:W-:Y:S02]  /*00e0*/  LEA.HI R6, R7, R4, RZ, 0x7 ;  /* 0x0000000407067211 */ /* 0x000fe400078f38ff */
[C---:B------:R-:W-:Y:S01]  /*00f0*/  LOP3.LUT R7, R5.reuse, 0x3fffff80, RZ, 0xc0, !PT ;  /* 0x3fffff8005077812 */ /* 0x040fe200078ec0ff */
[----:B------:R-:W-:Y:S01]  /*0100*/  IMAD.SHL.U32 R5, R5, 0x10, RZ ;  /* 0x0000001005057824 */ /* 0x000fe200078e00ff */
[C---:B------:R-:W-:Y:S01]  /*0110*/  LOP3.LUT R11, R6.reuse, 0x3fffff80, RZ, 0xc0, !PT ;  /* 0x3fffff80060b7812 */ /* 0x040fe200078ec0ff */
[----:B------:R-:W-:Y:S01]  /*0120*/  IMAD.SHL.U32 R13, R6, 0x10, RZ ;  /* 0x00000010060d7824 */ /* 0x000fe200078e00ff */
[----:B------:R-:W-:Y:S01]  /*0130*/  ISETP.GE.AND P0, PT, R2, 0x4, PT ;  /* 0x000000040200780c */ /* 0x000fe20003f06270 */
[----:B------:R-:W-:Y:S01]  /*0140*/  IMAD.IADD R7, R10, 0x1, -R7 ;  /* 0x000000010a077824 */ /* 0x000fe200078e0a07 */
[----:B------:R-:W-:Y:S01]  /*0150*/  LOP3.LUT R6, R5, 0xfffff800, RZ, 0xc0, !PT ;  /* 0xfffff80005067812 */ /* 0x000fe200078ec0ff */
[C---:B------:R-:W-:Y:S01]  /*0160*/  IMAD.IADD R11, R4.reuse, 0x1, -R11 ;  /* 0x00000001040b7824 */ /* 0x040fe200078e0a0b */
[----:B------:R-:W-:Y:S01]  /*0170*/  ISETP.LT.AND P1, PT, R4, 0x200, !P0 ;  /* 0x000002000400780c */ /* 0x000fe20004721270 */
[--C-:B------:R-:W-:Y:S01]  /*0180*/  IMAD R7, R7, 0x4, R14.reuse ;  /* 0x0000000407077824 */ /* 0x100fe200078e020e */
[----:B------:R-:W-:Y:S01]  /*0190*/  ISETP.LT.AND P0, PT, R10, 0x200, !P0 ;  /* 0x000002000a00780c */ /* 0x000fe20004701270 */
[----:B------:R-:W-:Y:S01]  /*01a0*/  IMAD R11, R11, 0x4, R14 ;  /* 0x000000040b0b7824 */ /* 0x000fe200078e020e */
[----:B------:R-:W-:Y:S01]  /*01b0*/  LOP3.LUT R14, R13, 0xfffff800, RZ, 0xc0, !PT ;  /* 0xfffff8000d0e7812 */ /* 0x000fe200078ec0ff */
[----:B------:R-:W-:Y:S01]  /*01c0*/  IMAD.IADD R15, R7, 0x1, R6 ;  /* 0x00000001070f7824 */ /* 0x000fe200078e0206 */
[----:B------:R-:W-:-:S02]  /*01d0*/  CS2R R4, SRZ ;  /* 0x0000000000047805 */ /* 0x000fc4000001ff00 */
[----:B------:R-:W-:Y:S01]  /*01e0*/  CS2R R6, SRZ ;  /* 0x0000000000067805 */ /* 0x000fe2000001ff00 */
[----:B------:R-:W-:Y:S02]  /*01f0*/  IMAD.IADD R11, R11, 0x1, R14 ;  /* 0x000000010b0b7824 */ /* 0x000fe400078e020e */
[----:B--2---:R-:W-:-:S04]  /*0200*/  IMAD.WIDE R14, R15, 0x4, R8 ;  /* 0x000000040f0e7825 */ /* 0x004fc800078e0208 */
[----:B------:R-:W-:Y:S01]  /*0210*/  IMAD.WIDE R16, R11, 0x4, R8 ;  /* 0x000000040b107825 */ /* 0x000fe200078e0208 */
[----:B------:R-:W-:Y:S02]  /*0220*/  CS2R R8, SRZ ;  /* 0x0000000000087805 */ /* 0x000fe4000001ff00 */
[----:B------:R-:W-:Y:S02]  /*0230*/  CS2R R10, SRZ ;  /* 0x00000000000a7805 */ /* 0x000fe4000001ff00 */
[----:B------:R1:W2:Y:S04]  /*0240*/  @P1 LDG.E.EL.128 R4, desc[UR6][R16.64] ;  /* 0x0000000610041981 */ /* 0x0002a8000c2e1d00 */
[----:B------:R-:W3:Y:S01]  /*0250*/  @P0 LDG.E.EL.128 R8, desc[UR6][R14.64] ;  /* 0x000000060e080981 */ /* 0x000ee2000c2e1d00 */
[----:B------:R-:W4:Y:S01]  /*0260*/  S2UR UR5, SR_CgaCtaId ;  /* 0x00000000000579c3 */ /* 0x000f220000008800 */
[----:B------:R-:W-:Y:S01]  /*0270*/  UMOV UR4, 0x400 ;  /* 0x0000040000047882 */ /* 0x000fe20000000000 */
[----:B------:R-:W-:Y:S01]  /*0280*/  SHF.R.U32.HI R13, RZ, 0x2, R0 ;  /* 0x00000002ff0d7819 */ /* 0x000fe20000011600 */
[----:B-1----:R-:W-:-:S03]  /*0290*/  IMAD.SHL.U32 R17, R0, 0x4, RZ ;  /* 0x0000000400117824 */ /* 0x002fc600078e00ff */
[----:B------:R-:W-:Y:S02]  /*02a0*/  LOP3.LUT R13, R13, 0x10, RZ, 0xc0, !PT ;  /* 0x000000100d0d7812 */ /* 0x000fe400078ec0ff */
[----:B------:R-:W-:Y:S01]  /*02b0*/  LOP3.LUT R16, R17, 0x1fc, RZ, 0xc0, !PT ;  /* 0x000001fc11107812 */ /* 0x000fe200078ec0ff */
[----:B----4-:R-:W-:-:S06]  /*02c0*/  UPRMT UR4, UR5, 0x654, UR4 ;  /* 0x0000065405047896 */ /* 0x010fcc0008000004 */
[----:B------:R-:W-:Y:S01]  /*02d0*/  LEA R18, R12, UR4, 0x2 ;  /* 0x000000040c127c11 */ /* 0x000fe2000f8e10ff */
[----:B------:R-:W-:-:S04]  /*02e0*/  VIADD R13, R13, UR4 ;  /* 0x000000040d0d7c36 */ /* 0x000fc80008000000 */
[----:B------:R-:W-:Y:S01]  /*02f0*/  IMAD R13, R16, 0x4, R13 ;  /* 0x00000004100d7824 */ /* 0x000fe200078e020d */
[----:B--2---:R1:W-:Y:S04]  /*0300*/  STS [R18+0x200], R4 ;  /* 0x0002000412007388 */ /* 0x0043e80000000800 */
[----:B------:R2:W-:Y:S04]  /*0310*/  STS [R18+0x610], R5 ;  /* 0x0006100512007388 */ /* 0x0005e80000000800 */
[----:B------:R4:W-:Y:S01]  /*0320*/  STS [R18+0xa20], R6 ;  /* 0x000a200612007388 */ /* 0x0009e20000000800 */
[----:B-1----:R-:W-:-:S03]  /*0330*/  LOP3.LUT R4, R17, 0xfc, RZ, 0xc0, !PT ;  /* 0x000000fc11047812 */ /* 0x002fc600078ec0ff */
[----:B------:R1:W-:Y:S01]  /*0340*/  STS [R18+0xe30], R7 ;  /* 0x000e300712007388 */ /* 0x0003e20000000800 */
[----:B------:R-:W-:-:S03]  /*0350*/  PRMT R3, R4, 0x6540, R3 ;  /* 0x0000654004037816 */ /* 0x000fc60000000003 */
[----:B---3--:R-:W-:Y:S01]  /*0360*/  STS [R18], R8 ;  /* 0x0000000812007388 */ /* 0x008fe20000000800 */
[----:B--2---:R-:W2:Y:S01]  /*0370*/  LDC.64 R4, c[0x0][0x218] ;  /* 0x00008600ff047b82 */ /* 0x004ea20000000a00 */
[----:B----4-:R-:W-:Y:S02]  /*0380*/  SHF.R.S32.HI R6, RZ, 0x1f, R3 ;  /* 0x0000001fff067819 */ /* 0x010fe40000011403 */
[----:B------:R-:W-:Y:S01]  /*0390*/  STS [R18+0x410], R9 ;  /* 0x0004100912007388 */ /* 0x000fe20000000800 */
[----:B------:R-:W-:Y:S02]  /*03a0*/  ISETP.GE.AND P0, PT, R3, 0x200, PT ;  /* 0x000002000300780c */ /* 0x000fe40003f06270 */
[----:B------:R-:W-:Y:S01]  /*03b0*/  LEA.HI R6, R6, R3, RZ, 0x7 ;  /* 0x0000000306067211 */ /* 0x000fe200078f38ff */
[----:B------:R-:W-:Y:S01]  /*03c0*/  STS [R18+0x820], R10 ;  /* 0x0008200a12007388 */ /* 0x000fe20000000800 */
[----:B-1----:R-:W-:-:S03]  /*03d0*/  SHF.R.U32.HI R7, RZ, 0x6, R0 ;  /* 0x00000006ff077819 */ /* 0x002fc60000011600 */
[----:B------:R-:W-:Y:S01]  /*03e0*/  STS [R18+0xc30], R11 ;  /* 0x000c300b12007388 */ /* 0x000fe20000000800 */
[C---:B------:R-:W-:Y:S01]  /*03f0*/  IMAD.SHL.U32 R0, R6.reuse, 0x4, RZ ;  /* 0x0000000406007824 */ /* 0x040fe200078e00ff */
[----:B------:R-:W-:Y:S01]  /*0400*/  SGXT.U32 R7, R7, 0x1 ;  /* 0x000000010707781a */ /* 0x000fe20000000000 */
[----:B------:R-:W-:Y:S01]  /*0410*/  BAR.SYNC.DEFER_BLOCKING 0x0 ;  /* 0x0000000000007b1d */ /* 0x000fe20000010000 */
[----:B------:R-:W-:Y:S02]  /*0420*/  LOP3.LUT R6, R6, 0xffffff80, RZ, 0xc0, !PT ;  /* 0xffffff8006067812 */ /* 0x000fe400078ec0ff */
[----:B------:R-:W-:Y:S02]  /*0430*/  LOP3.LUT R0, R0, 0xfffffe00, RZ, 0xc0, !PT ;  /* 0xfffffe0000007812 */ /* 0x000fe400078ec0ff */
[----:B------:R-:W-:Y:S02]  /*0440*/  LOP3.LUT R7, R2, R7, RZ, 0xfc, !PT ;  /* 0x0000000702077212 */ /* 0x000fe400078efcff */
[----:B------:R-:W-:-:S02]  /*0450*/  LOP3.LUT R2, R16, 0x200, RZ, 0xfc, !PT ;  /* 0x0000020010027812 */ /* 0x000fc400078efcff */
[----:B------:R-:W-:Y:S02]  /*0460*/  IADD3 R6, R0, R3, -R6 ;  /* 0x0000000300067210 */ /* 0x000fe40007ffe806 */
[C---:B------:R-:W-:Y:S02]  /*0470*/  LOP3.LUT R0, R7.reuse, 0x2, RZ, 0xfc, !PT ;  /* 0x0000000207007812 */ /* 0x040fe400078efcff */
[----:B------:R-:W-:Y:S01]  /*0480*/  SHF.R.U32.HI R2, RZ, 0x4, R2 ;  /* 0x00000004ff027819 */ /* 0x000fe20000011602 */
[C---:B------:R-:W-:Y:S01]  /*0490*/  IMAD R3, R7.reuse, 0x80, R6 ;  /* 0x0000008007037824 */ /* 0x040fe200078e0206 */
[----:B------:R-:W-:Y:S02]  /*04a0*/  ISETP.LT.AND P1, PT, R7, 0x4, !P0 ;  /* 0x000000040700780c */ /* 0x000fe40004721270 */
[----:B------:R-:W-:Y:S02]  /*04b0*/  ISETP.LT.AND P0, PT, R0, 0x4, !P0 ;  /* 0x000000040000780c */ /* 0x000fe40004701270 */
[----:B------:R-:W-:Y:S01]  /*04c0*/  LOP3.LUT R2, R2, 0x30, RZ, 0xc0, !PT ;  /* 0x0000003002027812 */ /* 0x000fe200078ec0ff */
[----:B------:R-:W1:Y:S04]  /*04d0*/  LDS.128 R12, [R13] ;  /* 0x000000000d0c7984 */ /* 0x000e680000000c00 */
[----:B------:R-:W-:-:S02]  /*04e0*/  VIADD R7, R2, UR4 ;  /* 0x0000000402077c36 */ /* 0x000fc40008000000 */
[----:B--2---:R-:W-:-:S04]  /*04f0*/  IMAD.WIDE R2, R3, 0x4, R4 ;  /* 0x0000000403027825 */ /* 0x004fc800078e0204 */
[----:B------:R-:W-:Y:S01]  /*0500*/  IMAD R7, R16, 0x4, R7 ;  /* 0x0000000410077824 */ /* 0x000fe200078e0207 */
[----:B-1----:R1:W-:Y:S01]  /*0510*/  @P1 STG.E.128 desc[UR6][R2.64], R12 ;  /* 0x0000000c02001986 */ /* 0x0023e2000c101d06 */
[----:B------:R-:W-:Y:S05]  /*0520*/  @!P0 EXIT ;  /* 0x000000000000894d */ /* 0x000fea0003800000 */
[----:B------:R-:W0:Y:S01]  /*0530*/  LDS.128 R8, [R7+0x800] ;  /* 0x0008000007087984 */ /* 0x000e220000000c00 */
[----:B-1----:R-:W-:-:S04]  /*0540*/  IMAD R3, R0, 0x80, R6 ;  /* 0x0000008000037824 */ /* 0x002fc800078e0206 */
[----:B------:R-:W-:-:S05]  /*0550*/  IMAD.WIDE R4, R3, 0x4, R4 ;  /* 0x0000000403047825 */ /* 0x000fca00078e0204 */
[----:B0-----:R-:W-:Y:S01]  /*0560*/  STG.E.128 desc[UR6][R4.64], R8 ;  /* 0x0000000804007986 */ /* 0x001fe2000c101d06 */
[----:B------:R-:W-:Y:S05]  /*0570*/  EXIT ;  /* 0x000000000000794d */ /* 0x000fea0003800000 */
.L_x_0:
[----:B------:R-:W-:-:S00]  /*0580*/  BRA `(.L_x_0) ;  /* 0xfffffffc00fc7947 */ /* 0x000fc0000383ffff */
[----:B------:R-:W-:-:S00]  /*0590*/  NOP ;  /* 0x0000000000007918 */ /* 0x000fc00000000000 */
        /* <DEDUP_REMOVED lines=14> */
.L_x_1:


//--------------------- .nv.shared.triton_poi_fused_convolution_36 --------------------------
	.section	.nv.shared.triton_poi_fused_convolution_36,"aw",@nobits
	.sectionflags	@""
	.align	16
	.zero		1024


//--------------------- .nv.constant0.triton_poi_fused_convolution_36 --------------------------
	.section	.nv.constant0.triton_poi_fused_convolution_36,"a",@progbits
	.sectionflags	@""
	.align	4
.nv.constant0.triton_poi_fused_convolution_36:
	.zero		552
